	.headerflags	@"EF_CUDA_TEXMODE_UNIFIED EF_CUDA_64BIT_ADDRESS EF_CUDA_ACCELERATORS EF_CUDA_SM90 EF_CUDA_VIRTUAL_SM(EF_CUDA_SM90)"
	.elftype	@"ET_EXEC"


//--------------------- .nv.info                  --------------------------
	.section	.nv.info,"",@"SHT_CUDA_INFO"
	.align	4


	//----- nvinfo : EIATTR_REGCOUNT
	.align		4
        /*0000*/ 	.byte	0x04, 0x2f
        /*0002*/ 	.short	(.L_3 - .L_2)
	.align		4
.L_2:
        /*0004*/ 	.word	index@(triton_poi_fused__native_batch_norm_legit_no_training_cat_relu_33)
        /*0008*/ 	.word	0x0000001c


	//----- nvinfo : EIATTR_MIN_STACK_SIZE
	.align		4
.L_3:
        /*000c*/ 	.byte	0x04, 0x12
        /*000e*/ 	.short	(.L_5 - .L_4)
	.align		4
.L_4:
        /*0010*/ 	.word	index@(triton_poi_fused__native_batch_norm_legit_no_training_cat_relu_33)
        /*0014*/ 	.word	0x00000000


	//----- nvinfo : EIATTR_FRAME_SIZE
	.align		4
.L_5:
        /*0018*/ 	.byte	0x04, 0x11
        /*001a*/ 	.short	(.L_7 - .L_6)
	.align		4
.L_6:
        /*001c*/ 	.word	index@(triton_poi_fused__native_batch_norm_legit_no_training_cat_relu_33)
        /*0020*/ 	.word	0x00000000


	//----- nvinfo : EIATTR_MIN_STACK_SIZE
	.align		4
.L_7:
        /*0024*/ 	.byte	0x04, 0x12
        /*0026*/ 	.short	(.L_9 - .L_8)
	.align		4
.L_8:
        /*0028*/ 	.word	index@(triton_poi_fused__native_batch_norm_legit_no_training_cat_relu_33)
        /*002c*/ 	.word	0x00000000
.L_9:


//--------------------- .nv.info.triton_poi_fused__native_batch_norm_legit_no_training_cat_relu_33 --------------------------
	.section	.nv.info.triton_poi_fused__native_batch_norm_legit_no_training_cat_relu_33,"",@"SHT_CUDA_INFO"
	.sectionflags	@""
	.align	4


	//----- nvinfo : EIATTR_CUDA_API_VERSION
	.align		4
        /*0000*/ 	.byte	0x04, 0x37
        /*0002*/ 	.short	(.L_11 - .L_10)
.L_10:
        /*0004*/ 	.word	0x0000007c


	//----- nvinfo : EIATTR_KPARAM_INFO
	.align		4
.L_11:
        /*0008*/ 	.byte	0x04, 0x17
        /*000a*/ 	.short	(.L_13 - .L_12)
.L_12:
        /*000c*/ 	.word	0x00000000
        /*0010*/ 	.short	0x000a
        /*0012*/ 	.short	0x0050
        /*0014*/ 	.byte	0x00, 0xf0, 0x11, 0x00


	//----- nvinfo : EIATTR_KPARAM_INFO
	.align		4
.L_13:
        /*0018*/ 	.byte	0x04, 0x17
        /*001a*/ 	.short	(.L_15 - .L_14)
.L_14:
        /*001c*/ 	.word	0x00000000
        /*0020*/ 	.short	0x0009
        /*0022*/ 	.short	0x0048
        /*0024*/ 	.byte	0x00, 0xf4, 0x21, 0x00


	//----- nvinfo : EIATTR_KPARAM_INFO
	.align		4
.L_15:
        /*0028*/ 	.byte	0x04, 0x17
        /*002a*/ 	.short	(.L_17 - .L_16)
.L_16:
        /*002c*/ 	.word	0x00000000
        /*0030*/ 	.short	0x0008
        /*0032*/ 	.short	0x0040
        /*0034*/ 	.byte	0x00, 0xf4, 0x21, 0x00


	//----- nvinfo : EIATTR_KPARAM_INFO
	.align		4
.L_17:
        /*0038*/ 	.byte	0x04, 0x17
        /*003a*/ 	.short	(.L_19 - .L_18)
.L_18:
        /*003c*/ 	.word	0x00000000
        /*0040*/ 	.short	0x0007
        /*0042*/ 	.short	0x0038
        /*0044*/ 	.byte	0x00, 0xf4, 0x21, 0x00


	//----- nvinfo : EIATTR_KPARAM_INFO
	.align		4
.L_19:
        /*0048*/ 	.byte	0x04, 0x17
        /*004a*/ 	.short	(.L_21 - .L_20)
.L_20:
        /*004c*/ 	.word	0x00000000
        /*0050*/ 	.short	0x0006
        /*0052*/ 	.short	0x0030
        /*0054*/ 	.byte	0x00, 0xf4, 0x21, 0x00


	//----- nvinfo : EIATTR_KPARAM_INFO
	.align		4
.L_21:
        /*0058*/ 	.byte	0x04, 0x17
        /*005a*/ 	.short	(.L_23 - .L_22)
.L_22:
        /*005c*/ 	.word	0x00000000
        /*0060*/ 	.short	0x0005
        /*0062*/ 	.short	0x0028
        /*0064*/ 	.byte	0x00, 0xf4, 0x21, 0x00


	//----- nvinfo : EIATTR_KPARAM_INFO
	.align		4
.L_23:
        /*0068*/ 	.byte	0x04, 0x17
        /*006a*/ 	.short	(.L_25 - .L_24)
.L_24:
        /*006c*/ 	.word	0x00000000
        /*0070*/ 	.short	0x0004
        /*0072*/ 	.short	0x0020
        /*0074*/ 	.byte	0x00, 0xf4, 0x21, 0x00


	//----- nvinfo : EIATTR_KPARAM_INFO
	.align		4
.L_25:
        /*0078*/ 	.byte	0x04, 0x17
        /*007a*/ 	.short	(.L_27 - .L_26)
.L_26:
        /*007c*/ 	.word	0x00000000
        /*0080*/ 	.short	0x0003
        /*0082*/ 	.short	0x0018
        /*0084*/ 	.byte	0x00, 0xf4, 0x21, 0x00


	//----- nvinfo : EIATTR_KPARAM_INFO
	.align		4
.L_27:
        /*0088*/ 	.byte	0x04, 0x17
        /*008a*/ 	.short	(.L_29 - .L_28)
.L_28:
        /*008c*/ 	.word	0x00000000
        /*0090*/ 	.short	0x0002
        /*0092*/ 	.short	0x0010
        /*0094*/ 	.byte	0x00, 0xf4, 0x21, 0x00


	//----- nvinfo : EIATTR_KPARAM_INFO
	.align		4
.L_29:
        /*0098*/ 	.byte	0x04, 0x17
        /*009a*/ 	.short	(.L_31 - .L_30)
.L_30:
        /*009c*/ 	.word	0x00000000
        /*00a0*/ 	.short	0x0001
        /*00a2*/ 	.short	0x0008
        /*00a4*/ 	.byte	0x00, 0xf4, 0x21, 0x00


	//----- nvinfo : EIATTR_KPARAM_INFO
	.align		4
.L_31:
        /*00a8*/ 	.byte	0x04, 0x17
        /*00aa*/ 	.short	(.L_33 - .L_32)
.L_32:
        /*00ac*/ 	.word	0x00000000
        /*00b0*/ 	.short	0x0000
        /*00b2*/ 	.short	0x0000
        /*00b4*/ 	.byte	0x00, 0xf4, 0x21, 0x00


	//----- nvinfo : EIATTR_SPARSE_MMA_MASK
	.align		4
.L_33:
        /*00b8*/ 	.byte	0x03, 0x50
        /*00ba*/ 	.short	0x0000


	//----- nvinfo : EIATTR_MAXREG_COUNT
	.align		4
        /*00bc*/ 	.byte	0x03, 0x1b
        /*00be*/ 	.short	0x00ff


	//----- nvinfo : EIATTR_EXIT_INSTR_OFFSETS
	.align		4
        /*00c0*/ 	.byte	0x04, 0x1c
        /*00c2*/ 	.short	(.L_35 - .L_34)


	//   ....[0]....
.L_34:
        /*00c4*/ 	.word	0x000007a0


	//   ....[1]....
        /*00c8*/ 	.word	0x000007c0


	//----- nvinfo : EIATTR_REQNTID
	.align		4
.L_35:
        /*00cc*/ 	.byte	0x04, 0x10
        /*00ce*/ 	.short	(.L_37 - .L_36)
.L_36:
        /*00d0*/ 	.word	0x00000080
        /*00d4*/ 	.word	0x00000001
        /*00d8*/ 	.word	0x00000001


	//----- nvinfo : EIATTR_CBANK_PARAM_SIZE
	.align		4
.L_37:
        /*00dc*/ 	.byte	0x03, 0x19
        /*00de*/ 	.short	0x0054


	//----- nvinfo : EIATTR_PARAM_CBANK
	.align		4
        /*00e0*/ 	.byte	0x04, 0x0a
        /*00e2*/ 	.short	(.L_39 - .L_38)
	.align		4
.L_38:
        /*00e4*/ 	.word	index@(.nv.constant0.triton_poi_fused__native_batch_norm_legit_no_training_cat_relu_33)
        /*00e8*/ 	.short	0x0210
        /*00ea*/ 	.short	0x0054


	//----- nvinfo : EIATTR_SW_WAR
	.align		4
.L_39:
        /*00ec*/ 	.byte	0x04, 0x36
        /*00ee*/ 	.short	(.L_41 - .L_40)
.L_40:
        /*00f0*/ 	.word	0x00000008
.L_41:


//--------------------- .nv.callgraph             --------------------------
	.section	.nv.callgraph,"",@"SHT_CUDA_CALLGRAPH"
	.align	4
	.sectionentsize	8
	.align		4
        /*0000*/ 	.word	0x00000000
	.align		4
        /*0004*/ 	.word	0xffffffff
	.align		4
        /*0008*/ 	.word	0x00000000
	.align		4
        /*000c*/ 	.word	0xfffffffe
	.align		4
        /*0010*/ 	.word	0x00000000
	.align		4
        /*0014*/ 	.word	0xfffffffd
	.align		4
        /*0018*/ 	.word	0x00000000
	.align		4
        /*001c*/ 	.word	0xfffffffc


//--------------------- .nv.constant4             --------------------------
	.section	.nv.constant4,"a",@progbits
	.align	8
	.align		8
.nv.constant4:
        /*0000*/ 	.dword	_$_str
	.align		8
        /*0008*/ 	.dword	_$_str_$_2


//--------------------- .text.triton_poi_fused__native_batch_norm_legit_no_training_cat_relu_33 --------------------------
	.section	.text.triton_poi_fused__native_batch_norm_legit_no_training_cat_relu_33,"ax",@progbits
	.align	128
        .global         triton_poi_fused__native_batch_norm_legit_no_training_cat_relu_33
        .type           triton_poi_fused__native_batch_norm_legit_no_training_cat_relu_33,@function
        .size           triton_poi_fused__native_batch_norm_legit_no_training_cat_relu_33,(.L_x_1 - triton_poi_fused__native_batch_norm_legit_no_training_cat_relu_33)
        .other          triton_poi_fused__native_batch_norm_legit_no_training_cat_relu_33,@"STO_CUDA_ENTRY STV_DEFAULT"
triton_poi_fused__native_batch_norm_legit_no_training_cat_relu_33:
.text.triton_poi_fused__native_batch_norm_legit_no_training_cat_relu_33:
[----:B------:R-:W0:Y:S01]  /*0000*/  LDC R1, c[0x0][0x28] ;  /* 0x00000a00ff017b82 */ /* 0x000e220000000800 */
[----:B------:R-:W1:Y:S01]  /*0010*/  S2R R0, SR_TID.X ;  /* 0x0000000000007919 */ /* 0x000e620000002100 */
[----:B------:R-:W-:Y:S01]  /*0020*/  ULDC.64 UR4, c[0x0][0x220] ;  /* 0x0000880000047ab9 */ /* 0x000fe20000000a00 */
[----:B------:R-:W-:Y:S01]  /*0030*/  CS2R R16, SRZ ;  /* 0x0000000000107805 */ /* 0x000fe2000001ff00 */
[----:B------:R-:W2:Y:S01]  /*0040*/  S2R R3, SR_CTAID.X ;  /* 0x0000000000037919 */ /* 0x000ea20000002500 */
[----:B------:R-:W-:Y:S01]  /*0050*/  CS2R R14, SRZ ;  /* 0x00000000000e7805 */ /* 0x000fe2000001ff00 */
[----:B------:R-:W-:Y:S02]  /*0060*/  ULDC.64 UR6, c[0x0][0x228] ;  /* 0x00008a0000067ab9 */ /* 0x000fe40000000a00 */
[----:B------:R-:W3:Y:S01]  /*0070*/  LDC.64 R12, c[0x0][0x230] ;  /* 0x00008c00ff0c7b82 */ /* 0x000ee20000000a00 */
[----:B-1----:R-:W-:-:S05]  /*0080*/  IMAD.SHL.U32 R0, R0, 0x2, RZ ;  /* 0x0000000200007824 */ /* 0x002fca00078e00ff */
[----:B------:R-:W-:-:S05]  /*0090*/  LOP3.LUT R0, R0, 0xfe, RZ, 0xc0, !PT ;  /* 0x000000fe00007812 */ /* 0x000fca00078ec0ff */
[----:B--2---:R-:W-:-:S04]  /*00a0*/  IMAD R0, R3, 0x100, R0 ;  /* 0x0000010003007824 */ /* 0x004fc800078e0200 */
[----:B------:R-:W-:Y:S01]  /*00b0*/  IMAD.HI R19, R0, 0x2e8ba2e9, RZ ;  /* 0x2e8ba2e900137827 */ /* 0x000fe200078e02ff */
[----:B------:R-:W-:-:S04]  /*00c0*/  SHF.R.S32.HI R3, RZ, 0x1f, R0 ;  /* 0x0000001fff037819 */ /* 0x000fc80000011400 */
[----:B------:R-:W-:Y:S02]  /*00d0*/  LEA.HI R3, R3, R0, RZ, 0x4 ;  /* 0x0000000003037211 */ /* 0x000fe400078f20ff */
[----:B------:R-:W-:Y:S02]  /*00e0*/  SHF.R.U32.HI R4, RZ, 0x1f, R19 ;  /* 0x0000001fff047819 */ /* 0x000fe40000011613 */
[----:B------:R-:W-:Y:S02]  /*00f0*/  SHF.R.S32.HI R21, RZ, 0x4, R3 ;  /* 0x00000004ff157819 */ /* 0x000fe40000011403 */
[----:B------:R-:W-:Y:S02]  /*0100*/  LOP3.LUT R3, R3, 0xfffffff0, RZ, 0xc0, !PT ;  /* 0xfffffff003037812 */ /* 0x000fe400078ec0ff */
[----:B------:R-:W-:Y:S01]  /*0110*/  LEA.HI.SX32 R19, R19, R4, 0x16 ;  /* 0x0000000413137211 */ /* 0x000fe200078fb2ff */
[----:B------:R-:W-:-:S04]  /*0120*/  IMAD.HI R2, R21, 0x2e8ba2e9, RZ ;  /* 0x2e8ba2e915027827 */ /* 0x000fc800078e02ff */
[----:B------:R-:W-:Y:S01]  /*0130*/  IMAD.IADD R4, R0, 0x1, -R3 ;  /* 0x0000000100047824 */ /* 0x000fe200078e0a03 */
[----:B------:R-:W-:-:S03]  /*0140*/  SHF.R.U32.HI R5, RZ, 0x1f, R2 ;  /* 0x0000001fff057819 */ /* 0x000fc60000011602 */
[----:B------:R-:W-:Y:S01]  /*0150*/  IMAD R3, R19, 0x200, R4 ;  /* 0x0000020013037824 */ /* 0x000fe200078e0204 */
[----:B------:R-:W-:-:S04]  /*0160*/  LEA.HI.SX32 R2, R2, R5, 0x1a ;  /* 0x0000000502027211 */ /* 0x000fc800078fd2ff */
[----:B------:R-:W-:Y:S01]  /*0170*/  SHF.R.S32.HI R5, RZ, 0x1f, R3 ;  /* 0x0000001fff057819 */ /* 0x000fe20000011403 */
[----:B------:R-:W-:-:S04]  /*0180*/  IMAD R21, R2, -0x160, R21 ;  /* 0xfffffea002157824 */ /* 0x000fc800078e0215 */
[C---:B------:R-:W-:Y:S01]  /*0190*/  IMAD.SHL.U32 R2, R21.reuse, 0x10, RZ ;  /* 0x0000001015027824 */ /* 0x040fe200078e00ff */
[----:B------:R-:W-:-:S04]  /*01a0*/  LOP3.LUT R6, R21, 0xffffffe0, RZ, 0xc0, !PT ;  /* 0xffffffe015067812 */ /* 0x000fc800078ec0ff */
[----:B------:R-:W-:Y:S02]  /*01b0*/  IADD3 R3, P0, R2, R3, RZ ;  /* 0x0000000302037210 */ /* 0x000fe40007f1e0ff */
[----:B------:R-:W-:Y:S02]  /*01c0*/  ISETP.NE.AND P5, PT, R6, 0x120, PT ;  /* 0x000001200600780c */ /* 0x000fe40003fa5270 */
[----:B------:R-:W-:Y:S01]  /*01d0*/  LEA.HI.X.SX32 R10, R2, R5, 0x1, P0 ;  /* 0x00000005020a7211 */ /* 0x000fe200000f0eff */
[C---:B------:R-:W-:Y:S01]  /*01e0*/  IMAD.SHL.U32 R22, R3.reuse, 0x4, RZ ;  /* 0x0000000403167824 */ /* 0x040fe200078e00ff */
[----:B------:R-:W-:Y:S02]  /*01f0*/  ISETP.LT.AND P4, PT, R0, 0x5800, !P5 ;  /* 0x000058000000780c */ /* 0x000fe40006f81270 */
[----:B------:R-:W-:Y:S02]  /*0200*/  SHF.L.U64.HI R10, R3, 0x2, R10 ;  /* 0x00000002030a7819 */ /* 0x000fe4000001020a */
[----:B------:R-:W-:Y:S01]  /*0210*/  IADD3 R4, P0, R22, UR4, RZ ;  /* 0x0000000416047c10 */ /* 0x000fe2000ff1e0ff */
[----:B------:R-:W1:Y:S03]  /*0220*/  LDC.64 R2, c[0x0][0x238] ;  /* 0x00008e00ff027b82 */ /* 0x000e660000000a00 */
[----:B------:R-:W-:Y:S01]  /*0230*/  IADD3.X R5, R10, UR5, RZ, P0, !PT ;  /* 0x000000050a057c10 */ /* 0x000fe200087fe4ff */
[----:B------:R-:W-:-:S04]  /*0240*/  ULDC.64 UR4, c[0x0][0x208] ;  /* 0x0000820000047ab9 */ /* 0x000fc80000000a00 */
[----:B------:R2:W4:Y:S01]  /*0250*/  @P4 LDG.E.64 R16, desc[UR4][R4.64+-0x4800] ;  /* 0xffb8000404104981 */ /* 0x000522000c1e1b00 */
[----:B------:R-:W-:Y:S01]  /*0260*/  ISETP.GE.AND P0, PT, R0, 0x5800, PT ;  /* 0x000058000000780c */ /* 0x000fe20003f06270 */
[----:B-1----:R-:W-:-:S12]  /*0270*/  IMAD.WIDE R2, R21, 0x4, R2 ;  /* 0x0000000415027825 */ /* 0x002fd800078e0202 */
[----:B------:R-:W5:Y:S01]  /*0280*/  @!P0 LDG.E.EL R15, desc[UR4][R2.64] ;  /* 0x00000004020f8981 */ /* 0x000f62000c2e1900 */
[----:B------:R-:W-:Y:S02]  /*0290*/  ISETP.GT.AND P6, PT, R21, 0x13f, !P0 ;  /* 0x0000013f1500780c */ /* 0x000fe400047c4270 */
[----:B------:R-:W-:Y:S01]  /*02a0*/  IADD3 R8, P2, R22, UR6, RZ ;  /* 0x0000000616087c10 */ /* 0x000fe2000ff5e0ff */
[----:B------:R1:W5:Y:S01]  /*02b0*/  @!P0 LDG.E.EL R14, desc[UR4][R2.64] ;  /* 0x00000004020e8981 */ /* 0x000362000c2e1900 */
[----:B------:R-:W-:Y:S02]  /*02c0*/  ISETP.NE.AND P1, PT, R6, 0x100, PT ;  /* 0x000001000600780c */ /* 0x000fe40003f25270 */
[----:B------:R-:W-:Y:S02]  /*02d0*/  CS2R R6, SRZ ;  /* 0x0000000000067805 */ /* 0x000fe4000001ff00 */
[----:B------:R-:W-:Y:S01]  /*02e0*/  IADD3.X R9, R10, UR7, RZ, P2, !PT ;  /* 0x000000070a097c10 */ /* 0x000fe200097fe4ff */
[----:B------:R-:W-:Y:S01]  /*02f0*/  ULDC.64 UR6, c[0x0][0x218] ;  /* 0x0000860000067ab9 */ /* 0x000fe20000000a00 */
[----:B------:R-:W-:-:S02]  /*0300*/  ISETP.LT.AND P2, PT, R0, 0x5800, !P1 ;  /* 0x000058000000780c */ /* 0x000fc40004f41270 */
[----:B------:R-:W-:Y:S02]  /*0310*/  IADD3 R22, P3, R22, UR6, RZ ;  /* 0x0000000616167c10 */ /* 0x000fe4000ff7e0ff */
[----:B--2---:R-:W-:Y:S01]  /*0320*/  CS2R R4, SRZ ;  /* 0x0000000000047805 */ /* 0x004fe2000001ff00 */
[----:B------:R2:W5:Y:S01]  /*0330*/  @P6 LDG.E.64 R6, desc[UR4][R8.64+-0x5000] ;  /* 0xffb0000408066981 */ /* 0x000562000c1e1b00 */
[----:B------:R-:W-:Y:S01]  /*0340*/  IADD3.X R23, R10, UR7, RZ, P3, !PT ;  /* 0x000000070a177c10 */ /* 0x000fe20009ffe4ff */
[----:B-1----:R-:W1:Y:S06]  /*0350*/  LDC.64 R2, c[0x0][0x210] ;  /* 0x00008400ff027b82 */ /* 0x002e6c0000000a00 */
[----:B------:R3:W5:Y:S01]  /*0360*/  @P2 LDG.E.64 R4, desc[UR4][R22.64+-0x4000] ;  /* 0xffc0000416042981 */ /* 0x000762000c1e1b00 */
[----:B------:R-:W-:Y:S01]  /*0370*/  ISETP.GE.AND P3, PT, R21, 0x100, PT ;  /* 0x000001001500780c */ /* 0x000fe20003f66270 */
[----:B------:R-:W3:Y:S01]  /*0380*/  LDC.64 R10, c[0x0][0x240] ;  /* 0x00009000ff0a7b82 */ /* 0x000ee20000000a00 */
[----:B------:R-:W-:-:S07]  /*0390*/  IMAD R18, R19, -0x1600, R0 ;  /* 0xffffea0013127824 */ /* 0x000fce00078e0200 */
[----:B--2---:R-:W2:Y:S01]  /*03a0*/  LDC.64 R8, c[0x0][0x248] ;  /* 0x00009200ff087b82 */ /* 0x004ea20000000a00 */
[----:B------:R-:W-:-:S04]  /*03b0*/  IMAD R25, R19, 0x1000, R18 ;  /* 0x0000100013197824 */ /* 0x000fc800078e0212 */
[----:B-1----:R-:W-:Y:S01]  /*03c0*/  IMAD.WIDE R24, R25, 0x4, R2 ;  /* 0x0000000419187825 */ /* 0x002fe200078e0202 */
[----:B------:R-:W-:Y:S02]  /*03d0*/  CS2R R2, SRZ ;  /* 0x0000000000027805 */ /* 0x000fe4000001ff00 */
[----:B------:R-:W-:Y:S01]  /*03e0*/  CS2R R18, SRZ ;  /* 0x0000000000127805 */ /* 0x000fe2000001ff00 */
[----:B---3--:R-:W-:Y:S01]  /*03f0*/  IMAD.WIDE R22, R21, 0x4, R12 ;  /* 0x0000000415167825 */ /* 0x008fe200078e020c */
[----:B------:R-:W-:-:S03]  /*0400*/  CS2R R12, SRZ ;  /* 0x00000000000c7805 */ /* 0x000fc6000001ff00 */
[C---:B0-----:R-:W-:Y:S01]  /*0410*/  IMAD.WIDE R10, R21.reuse, 0x4, R10 ;  /* 0x00000004150a7825 */ /* 0x041fe200078e020a */
[----:B------:R-:W3:Y:S04]  /*0420*/  @!P0 LDG.E.EL R19, desc[UR4][R22.64] ;  /* 0x0000000416138981 */ /* 0x000ee8000c2e1900 */
[----:B------:R0:W3:Y:S01]  /*0430*/  @!P0 LDG.E.EL R12, desc[UR4][R22.64] ;  /* 0x00000004160c8981 */ /* 0x0000e2000c2e1900 */
[----:B--2---:R-:W-:Y:S01]  /*0440*/  IMAD.WIDE R8, R21, 0x4, R8 ;  /* 0x0000000415087825 */ /* 0x004fe200078e0208 */
[----:B------:R-:W-:Y:S02]  /*0450*/  CS2R R20, SRZ ;  /* 0x0000000000147805 */ /* 0x000fe4000001ff00 */
[----:B------:R-:W2:Y:S04]  /*0460*/  @!P0 LDG.E.EL R13, desc[UR4][R10.64] ;  /* 0x000000040a0d8981 */ /* 0x000ea8000c2e1900 */
[----:B------:R1:W2:Y:S04]  /*0470*/  @!P0 LDG.E.EL R18, desc[UR4][R10.64] ;  /* 0x000000040a128981 */ /* 0x0002a8000c2e1900 */
[----:B------:R-:W2:Y:S04]  /*0480*/  @!P0 LDG.E.EL R20, desc[UR4][R8.64] ;  /* 0x0000000408148981 */ /* 0x000ea8000c2e1900 */
[----:B------:R0:W2:Y:S01]  /*0490*/  @!P0 LDG.E.EL R21, desc[UR4][R8.64] ;  /* 0x0000000408158981 */ /* 0x0000a2000c2e1900 */
[----:B----4-:R-:W-:-:S02]  /*04a0*/  SEL R16, R16, RZ, P4 ;  /* 0x000000ff10107207 */ /* 0x010fc40002000000 */
[----:B------:R-:W-:Y:S02]  /*04b0*/  SEL R17, R17, RZ, P4 ;  /* 0x000000ff11117207 */ /* 0x000fe40002000000 */
[----:B------:R-:W-:-:S13]  /*04c0*/  ISETP.LT.AND P4, PT, R0, 0x5800, !P3 ;  /* 0x000058000000780c */ /* 0x000fda0005f81270 */
[----:B------:R-:W4:Y:S01]  /*04d0*/  @P4 LDG.E.64 R2, desc[UR4][R24.64] ;  /* 0x0000000418024981 */ /* 0x000f22000c1e1b00 */
[----:B-----5:R-:W-:-:S06]  /*04e0*/  FADD R15, R15, 9.9999997473787516356e-06 ;  /* 0x3727c5ac0f0f7421 */ /* 0x020fcc0000000000 */
[----:B------:R-:W5:Y:S01]  /*04f0*/  MUFU.SQRT R15, R15 ;  /* 0x0000000f000f7308 */ /* 0x000f620000002000 */
[----:B------:R-:W-:-:S07]  /*0500*/  FADD R14, R14, 9.9999997473787516356e-06 ;  /* 0x3727c5ac0e0e7421 */ /* 0x000fce0000000000 */
[----:B------:R-:W1:Y:S01]  /*0510*/  MUFU.SQRT R14, R14 ;  /* 0x0000000e000e7308 */ /* 0x000e620000002000 */
[----:B------:R-:W-:Y:S02]  /*0520*/  @P5 SEL R17, R7, RZ, P6 ;  /* 0x000000ff07115207 */ /* 0x000fe40003000000 */
[----:B------:R-:W-:Y:S02]  /*0530*/  @P5 SEL R16, R6, RZ, P6 ;  /* 0x000000ff06105207 */ /* 0x000fe40003000000 */
[----:B------:R-:W3:Y:S01]  /*0540*/  LDC.64 R6, c[0x0][0x250] ;  /* 0x00009400ff067b82 */ /* 0x000ee20000000a00 */
[----:B-----5:R-:W-:Y:S02]  /*0550*/  FSETP.GT.AND P5, PT, R15, 8.50705917302346158658e+37, PT ;  /* 0x7e8000000f00780b */ /* 0x020fe40003fa4000 */
[----:B0-----:R-:W-:Y:S01]  /*0560*/  SEL R23, R4, RZ, P2 ;  /* 0x000000ff04177207 */ /* 0x001fe20001000000 */
[----:B------:R-:W-:Y:S01]  /*0570*/  IMAD.MOV.U32 R4, RZ, RZ, 0x3e800000 ;  /* 0x3e800000ff047424 */ /* 0x000fe200078e00ff */
[----:B-1----:R-:W-:-:S02]  /*0580*/  SEL R10, R5, RZ, P2 ;  /* 0x000000ff050a7207 */ /* 0x002fc40001000000 */
[----:B------:R-:W-:Y:S02]  /*0590*/  FSETP.GEU.AND P2, PT, R15, 1.175494350822287508e-38, PT ;  /* 0x008000000f00780b */ /* 0x000fe40003f4e000 */
[----:B------:R-:W-:Y:S02]  /*05a0*/  FSETP.GT.AND P6, PT, R14, 8.50705917302346158658e+37, PT ;  /* 0x7e8000000e00780b */ /* 0x000fe40003fc4000 */
[----:B------:R-:W-:-:S03]  /*05b0*/  FSEL R8, R4, 1, P5 ;  /* 0x3f80000004087808 */ /* 0x000fc60002800000 */
[----:B------:R-:W-:Y:S01]  /*05c0*/  @P5 FMUL R15, R15, 0.25 ;  /* 0x3e8000000f0f5820 */ /* 0x000fe20000400000 */
[----:B------:R-:W-:-:S07]  /*05d0*/  FSETP.GEU.AND P5, PT, R14, 1.175494350822287508e-38, PT ;  /* 0x008000000e00780b */ /* 0x000fce0003fae000 */
[----:B------:R-:W-:Y:S01]  /*05e0*/  @P6 FMUL R14, R14, 0.25 ;  /* 0x3e8000000e0e6820 */ /* 0x000fe20000400000 */
[----:B------:R-:W-:-:S05]  /*05f0*/  @!P2 FMUL R15, R15, 16777216 ;  /* 0x4b8000000f0fa820 */ /* 0x000fca0000400000 */
[----:B------:R-:W-:Y:S01]  /*0600*/  @!P5 FMUL R14, R14, 16777216 ;  /* 0x4b8000000e0ed820 */ /* 0x000fe20000400000 */
[----:B------:R-:W0:Y:S01]  /*0610*/  MUFU.RCP R15, R15 ;  /* 0x0000000f000f7308 */ /* 0x000e220000001000 */
[----:B------:R-:W-:Y:S02]  /*0620*/  FSEL R9, R4, 1, P6 ;  /* 0x3f80000004097808 */ /* 0x000fe40003000000 */
[----:B------:R-:W1:Y:S05]  /*0630*/  LDC.64 R4, c[0x0][0x258] ;  /* 0x00009600ff047b82 */ /* 0x000e6a0000000a00 */
[----:B------:R-:W5:Y:S01]  /*0640*/  MUFU.RCP R14, R14 ;  /* 0x0000000e000e7308 */ /* 0x000f620000001000 */
[----:B------:R-:W-:Y:S01]  /*0650*/  @!P2 FMUL R8, R8, 16777216 ;  /* 0x4b8000000808a820 */ /* 0x000fe20000400000 */
[----:B------:R-:W-:-:S03]  /*0660*/  @!P5 FMUL R9, R9, 16777216 ;  /* 0x4b8000000909d820 */ /* 0x000fc60000400000 */
[----:B0-----:R-:W-:Y:S01]  /*0670*/  FMUL R8, R15, R8 ;  /* 0x000000080f087220 */ /* 0x001fe20000400000 */
[----:B-----5:R-:W-:Y:S01]  /*0680*/  FMUL R9, R14, R9 ;  /* 0x000000090e097220 */ /* 0x020fe20000400000 */
[----:B---3--:R-:W-:-:S04]  /*0690*/  IMAD.WIDE R6, R0, 0x4, R6 ;  /* 0x0000000400067825 */ /* 0x008fc800078e0206 */
[----:B-1----:R-:W-:Y:S01]  /*06a0*/  IMAD.WIDE R4, R0, 0x4, R4 ;  /* 0x0000000400047825 */ /* 0x002fe200078e0204 */
[----:B----4-:R-:W-:Y:S02]  /*06b0*/  SEL R2, R2, RZ, P4 ;  /* 0x000000ff02027207 */ /* 0x010fe40002000000 */
[----:B------:R-:W-:Y:S02]  /*06c0*/  SEL R3, R3, RZ, P4 ;  /* 0x000000ff03037207 */ /* 0x000fe40002000000 */
[----:B------:R-:W-:Y:S02]  /*06d0*/  @P3 SEL R2, R23, R16, !P1 ;  /* 0x0000001017023207 */ /* 0x000fe40004800000 */
[----:B------:R-:W-:-:S03]  /*06e0*/  @P3 SEL R3, R10, R17, !P1 ;  /* 0x000000110a033207 */ /* 0x000fc60004800000 */
[----:B------:R-:W-:Y:S02]  /*06f0*/  FADD R19, R2, -R19 ;  /* 0x8000001302137221 */ /* 0x000fe40000000000 */
[----:B------:R-:W-:Y:S02]  /*0700*/  FADD R12, R3, -R12 ;  /* 0x8000000c030c7221 */ /* 0x000fe40000000000 */
[----:B------:R-:W-:Y:S02]  /*0710*/  FMUL R19, R19, R8 ;  /* 0x0000000813137220 */ /* 0x000fe40000400000 */
[----:B------:R-:W-:Y:S02]  /*0720*/  FMUL R12, R12, R9 ;  /* 0x000000090c0c7220 */ /* 0x000fe40000400000 */
[----:B--2---:R-:W-:Y:S02]  /*0730*/  FFMA R13, R19, R13, R20 ;  /* 0x0000000d130d7223 */ /* 0x004fe40000000014 */
[----:B------:R-:W-:Y:S01]  /*0740*/  FFMA R12, R12, R18, R21 ;  /* 0x000000120c0c7223 */ /* 0x000fe20000000015 */
[----:B------:R0:W-:Y:S02]  /*0750*/  @!P0 STG.E.64 desc[UR4][R6.64], R2 ;  /* 0x0000000206008986 */ /* 0x0001e4000c101b04 */
[----:B------:R-:W-:-:S02]  /*0760*/  FSETP.GEU.AND P1, PT, R13, RZ, PT ;  /* 0x000000ff0d00720b */ /* 0x000fc40003f2e000 */
[C---:B------:R-:W-:Y:S02]  /*0770*/  FSETP.GEU.AND P2, PT, R12.reuse, RZ, PT ;  /* 0x000000ff0c00720b */ /* 0x040fe40003f4e000 */
[----:B------:R-:W-:Y:S02]  /*0780*/  FSEL R8, R13, RZ, P1 ;  /* 0x000000ff0d087208 */ /* 0x000fe40000800000 */
[----:B------:R-:W-:Y:S01]  /*0790*/  FSEL R9, R12, RZ, P2 ;  /* 0x000000ff0c097208 */ /* 0x000fe20001000000 */
[----:B0-----:R-:W-:Y:S08]  /*07a0*/  @P0 EXIT ;  /* 0x000000000000094d */ /* 0x001ff00003800000 */
[----:B------:R-:W-:Y:S01]  /*07b0*/  STG.E.64 desc[UR4][R4.64], R8 ;  /* 0x0000000804007986 */ /* 0x000fe2000c101b04 */
[----:B------:R-:W-:Y:S05]  /*07c0*/  EXIT ;  /* 0x000000000000794d */ /* 0x000fea0003800000 */
.L_x_0:
[----:B------:R-:W-:-:S00]  /*07d0*/  BRA `(.L_x_0) ;  /* 0xfffffffc00fc7947 */ /* 0x000fc0000383ffff */
[----:B------:R-:W-:-:S00]  /*07e0*/  NOP ;  /* 0x0000000000007918 */ /* 0x000fc00000000000 */
        /* <DEDUP_REMOVED lines=9> */
.L_x_1:


//--------------------- .nv.global.init           --------------------------
	.section	.nv.global.init,"aw",@progbits
.nv.global.init:
	.type		_$_str,@object
	.size		_$_str,(_$_str_$_2 - _$_str)
_$_str:
        /*0000*/ 	.byte	0x5f, 0x5f, 0x43, 0x55, 0x44, 0x41, 0x5f, 0x46, 0x54, 0x5a, 0x00
	.type		_$_str_$_2,@object
	.size		_$_str_$_2,(.L_1 - _$_str_$_2)
_$_str_$_2:
        /*000b*/ 	.byte	0x5f, 0x5f, 0x43, 0x55, 0x44, 0x41, 0x5f, 0x50, 0x52, 0x45, 0x43, 0x5f, 0x53, 0x51, 0x52, 0x54
        /*001b*/ 	.byte	0x00
.L_1:


//--------------------- .nv.constant0.triton_poi_fused__native_batch_norm_legit_no_training_cat_relu_33 --------------------------
	.section	.nv.constant0.triton_poi_fused__native_batch_norm_legit_no_training_cat_relu_33,"a",@progbits
	.sectionflags	@""
	.align	4
.nv.constant0.triton_poi_fused__native_batch_norm_legit_no_training_cat_relu_33:
	.zero		612
